//
// Generated by NVIDIA NVVM Compiler
//
// Compiler Build ID: CL-36424714
// Cuda compilation tools, release 13.0, V13.0.88
// Based on NVVM 20.0.0
//

.version 9.0
.target sm_100
.address_size 64

	// .globl	_Z12findMatchingPiS_S_ii

.visible .entry _Z12findMatchingPiS_S_ii(
	.param .u64 .ptr .align 1 _Z12findMatchingPiS_S_ii_param_0,
	.param .u64 .ptr .align 1 _Z12findMatchingPiS_S_ii_param_1,
	.param .u64 .ptr .align 1 _Z12findMatchingPiS_S_ii_param_2,
	.param .u32 _Z12findMatchingPiS_S_ii_param_3,
	.param .u32 _Z12findMatchingPiS_S_ii_param_4
)
{
	.reg .pred 	%p<7>;
	.reg .b32 	%r<15>;
	.reg .b64 	%rd<13>;

	ld.param.u64 	%rd4, [_Z12findMatchingPiS_S_ii_param_0];
	ld.param.u64 	%rd5, [_Z12findMatchingPiS_S_ii_param_1];
	ld.param.u64 	%rd6, [_Z12findMatchingPiS_S_ii_param_2];
	ld.param.u32 	%r6, [_Z12findMatchingPiS_S_ii_param_3];
	ld.param.u32 	%r5, [_Z12findMatchingPiS_S_ii_param_4];
	mov.u32 	%r7, %tid.x;
	mov.u32 	%r8, %ctaid.x;
	mov.u32 	%r9, %ntid.x;
	mad.lo.s32 	%r1, %r8, %r9, %r7;
	setp.ge.s32 	%p1, %r1, %r6;
	setp.lt.s32 	%p2, %r5, 1;
	or.pred  	%p3, %p1, %p2;
	@%p3 bra 	$L__BB0_6;
	mul.lo.s32 	%r2, %r5, %r1;
	cvta.to.global.u64 	%rd1, %rd4;
	cvta.to.global.u64 	%rd2, %rd6;
	mov.b32 	%r14, 0;
$L__BB0_2:
	add.s32 	%r11, %r14, %r2;
	mul.wide.s32 	%rd7, %r11, 4;
	add.s64 	%rd8, %rd1, %rd7;
	ld.global.u32 	%r12, [%rd8];
	setp.ne.s32 	%p4, %r12, 1;
	@%p4 bra 	$L__BB0_5;
	mul.wide.u32 	%rd9, %r14, 4;
	add.s64 	%rd3, %rd2, %rd9;
	ld.global.u32 	%r13, [%rd3];
	setp.ne.s32 	%p5, %r13, -1;
	@%p5 bra 	$L__BB0_5;
	cvta.to.global.u64 	%rd10, %rd5;
	mul.wide.s32 	%rd11, %r1, 4;
	add.s64 	%rd12, %rd10, %rd11;
	st.global.u32 	[%rd12], %r14;
	st.global.u32 	[%rd3], %r1;
	bra.uni 	$L__BB0_6;
$L__BB0_5:
	add.s32 	%r14, %r14, 1;
	setp.ne.s32 	%p6, %r14, %r5;
	@%p6 bra 	$L__BB0_2;
$L__BB0_6:
	ret;

}


// ===== COMPILED SASS (sm_100) =====

	.target	sm_100

	.elftype	@"ET_EXEC"


//--------------------- .note.nv.tkinfo           --------------------------
	.section	.note.nv.tkinfo,"",@"SHT_NOTE"
	.sectionflags	@"SHF_NOTE_NV_TKINFO"
	.tkinfo
        /*0018*/ 	.word	0x00000002
        /*0030*/ 	.string	""
        /*0030*/ 	.string	"ptxas"
        /*0030*/ 	.string	"Cuda compilation tools, release 13.0, V13.0.88"
        /*0030*/ 	.string	"Build cuda_13.0.r13.0/compiler.36424714_0"
        /*0030*/ 	.string	"-arch sm_100 -m 64 "



//--------------------- .note.nv.cuinfo           --------------------------
	.section	.note.nv.cuinfo,"",@"SHT_NOTE"
	.sectionflags	@"SHF_NOTE_NV_CUINFO"
        /*0018*/ 	.short	0x0002
        /*001a*/ 	.short	0x0064
        /*001c*/ 	.short	0x0082
	.zero		2


//--------------------- .nv.info                  --------------------------
	.section	.nv.info,"",@"SHT_CUDA_INFO"
	.align	4


	//----- nvinfo : EIATTR_REGCOUNT
	.align		4
        /*0000*/ 	.byte	0x04, 0x2f
        /*0002*/ 	.short	(.L_1 - .L_0)
	.align		4
.L_0:
        /*0004*/ 	.word	index@(_Z12findMatchingPiS_S_ii)
        /*0008*/ 	.word	0x00000010


	//----- nvinfo : EIATTR_FRAME_SIZE
	.align		4
.L_1:
        /*000c*/ 	.byte	0x04, 0x11
        /*000e*/ 	.short	(.L_3 - .L_2)
	.align		4
.L_2:
        /*0010*/ 	.word	index@(_Z12findMatchingPiS_S_ii)
        /*0014*/ 	.word	0x00000000


	//----- nvinfo : EIATTR_MIN_STACK_SIZE
	.align		4
.L_3:
        /*0018*/ 	.byte	0x04, 0x12
        /*001a*/ 	.short	(.L_5 - .L_4)
	.align		4
.L_4:
        /*001c*/ 	.word	index@(_Z12findMatchingPiS_S_ii)
        /*0020*/ 	.word	0x00000000
.L_5:


//--------------------- .nv.compat                --------------------------
	.section	.nv.compat,"",@"SHT_CUDA_COMPAT_INFO"
	.align	4
        /*0000*/ 	.byte	0x02, 0x09, 0x00, 0x00, 0x02, 0x02, 0x01, 0x00, 0x02, 0x05, 0x05, 0x00, 0x03, 0x07, 0x01, 0x01
        /*0010*/ 	.byte	0x02, 0x03, 0x00, 0x00, 0x02, 0x06, 0x01, 0x00, 0x04, 0x0b, 0x08, 0x00, 0x09, 0x00, 0x00, 0x00
        /*0020*/ 	.byte	0x00, 0x00, 0x00, 0x00


//--------------------- .nv.info._Z12findMatchingPiS_S_ii --------------------------
	.section	.nv.info._Z12findMatchingPiS_S_ii,"",@"SHT_CUDA_INFO"
	.sectionflags	@""
	.align	4


	//----- nvinfo : EIATTR_CUDA_API_VERSION
	.align		4
        /*0000*/ 	.byte	0x04, 0x37
        /*0002*/ 	.short	(.L_7 - .L_6)
.L_6:
        /*0004*/ 	.word	0x00000082


	//----- nvinfo : EIATTR_KPARAM_INFO
	.align		4
.L_7:
        /*0008*/ 	.byte	0x04, 0x17
        /*000a*/ 	.short	(.L_9 - .L_8)
.L_8:
        /*000c*/ 	.word	0x00000000
        /*0010*/ 	.short	0x0004
        /*0012*/ 	.short	0x001c
        /*0014*/ 	.byte	0x00, 0xf0, 0x11, 0x00


	//----- nvinfo : EIATTR_KPARAM_INFO
	.align		4
.L_9:
        /*0018*/ 	.byte	0x04, 0x17
        /*001a*/ 	.short	(.L_11 - .L_10)
.L_10:
        /*001c*/ 	.word	0x00000000
        /*0020*/ 	.short	0x0003
        /*0022*/ 	.short	0x0018
        /*0024*/ 	.byte	0x00, 0xf0, 0x11, 0x00


	//----- nvinfo : EIATTR_KPARAM_INFO
	.align		4
.L_11:
        /*0028*/ 	.byte	0x04, 0x17
        /*002a*/ 	.short	(.L_13 - .L_12)
.L_12:
        /*002c*/ 	.word	0x00000000
        /*0030*/ 	.short	0x0002
        /*0032*/ 	.short	0x0010
        /*0034*/ 	.byte	0x00, 0xf5, 0x21, 0x00


	//----- nvinfo : EIATTR_KPARAM_INFO
	.align		4
.L_13:
        /*0038*/ 	.byte	0x04, 0x17
        /*003a*/ 	.short	(.L_15 - .L_14)
.L_14:
        /*003c*/ 	.word	0x00000000
        /*0040*/ 	.short	0x0001
        /*0042*/ 	.short	0x0008
        /*0044*/ 	.byte	0x00, 0xf5, 0x21, 0x00


	//----- nvinfo : EIATTR_KPARAM_INFO
	.align		4
.L_15:
        /*0048*/ 	.byte	0x04, 0x17
        /*004a*/ 	.short	(.L_17 - .L_16)
.L_16:
        /*004c*/ 	.word	0x00000000
        /*0050*/ 	.short	0x0000
        /*0052*/ 	.short	0x0000
        /*0054*/ 	.byte	0x00, 0xf5, 0x21, 0x00


	//----- nvinfo : EIATTR_SPARSE_MMA_MASK
	.align		4
.L_17:
        /*0058*/ 	.byte	0x03, 0x50
        /*005a*/ 	.short	0x0000


	//----- nvinfo : EIATTR_MAXREG_COUNT
	.align		4
        /*005c*/ 	.byte	0x03, 0x1b
        /*005e*/ 	.short	0x00ff


	//----- nvinfo : EIATTR_MERCURY_ISA_VERSION
	.align		4
        /*0060*/ 	.byte	0x03, 0x5f
        /*0062*/ 	.short	0x0101


	//----- nvinfo : EIATTR_VRC_CTA_INIT_COUNT
	.align		4
        /*0064*/ 	.byte	0x02, 0x4a
	.zero		1
	.zero		1


	//----- nvinfo : EIATTR_EXIT_INSTR_OFFSETS
	.align		4
        /*0068*/ 	.byte	0x04, 0x1c
        /*006a*/ 	.short	(.L_19 - .L_18)


	//   ....[0]....
.L_18:
        /*006c*/ 	.word	0x00000080


	//   ....[1]....
        /*0070*/ 	.word	0x000001c0


	//   ....[2]....
        /*0074*/ 	.word	0x00000210


	//----- nvinfo : EIATTR_CRS_STACK_SIZE
	.align		4
.L_19:
        /*0078*/ 	.byte	0x04, 0x1e
        /*007a*/ 	.short	(.L_21 - .L_20)
.L_20:
        /*007c*/ 	.word	0x00000000


	//----- nvinfo : EIATTR_CBANK_PARAM_SIZE
	.align		4
.L_21:
        /*0080*/ 	.byte	0x03, 0x19
        /*0082*/ 	.short	0x0020


	//----- nvinfo : EIATTR_PARAM_CBANK
	.align		4
        /*0084*/ 	.byte	0x04, 0x0a
        /*0086*/ 	.short	(.L_23 - .L_22)
	.align		4
.L_22:
        /*0088*/ 	.word	index@(.nv.constant0._Z12findMatchingPiS_S_ii)
        /*008c*/ 	.short	0x0380
        /*008e*/ 	.short	0x0020


	//----- nvinfo : EIATTR_SW_WAR
	.align		4
.L_23:
        /*0090*/ 	.byte	0x04, 0x36
        /*0092*/ 	.short	(.L_25 - .L_24)
.L_24:
        /*0094*/ 	.word	0x00000008
.L_25:


//--------------------- .nv.callgraph             --------------------------
	.section	.nv.callgraph,"",@"SHT_CUDA_CALLGRAPH"
	.align	4
	.sectionentsize	8
	.align		4
        /*0000*/ 	.word	0x00000000
	.align		4
        /*0004*/ 	.word	0xffffffff
	.align		4
        /*0008*/ 	.word	0x00000000
	.align		4
        /*000c*/ 	.word	0xfffffffe
	.align		4
        /*0010*/ 	.word	0x00000000
	.align		4
        /*0014*/ 	.word	0xfffffffd
	.align		4
        /*0018*/ 	.word	0x00000000
	.align		4
        /*001c*/ 	.word	0xfffffffc


//--------------------- .text._Z12findMatchingPiS_S_ii --------------------------
	.section	.text._Z12findMatchingPiS_S_ii,"ax",@progbits
	.align	128
        .global         _Z12findMatchingPiS_S_ii
        .type           _Z12findMatchingPiS_S_ii,@function
        .size           _Z12findMatchingPiS_S_ii,(.L_x_5 - _Z12findMatchingPiS_S_ii)
        .other          _Z12findMatchingPiS_S_ii,@"STO_CUDA_ENTRY STV_DEFAULT"
_Z12findMatchingPiS_S_ii:
.text._Z12findMatchingPiS_S_ii:
[----:B------:R-:W-:Y:S01]  /*0000*/  LDC R1, c[0x0][0x37c] ;  /* 0x0000df00ff017b82 */ /* 0x000fe20000000800 */
[----:B------:R-:W0:Y:S07]  /*0010*/  S2R R11, SR_TID.X ;  /* 0x00000000000b7919 */ /* 0x000e2e0000002100 */
[----:B------:R-:W0:Y:S08]  /*0020*/  S2UR UR4, SR_CTAID.X ;  /* 0x00000000000479c3 */ /* 0x000e300000002500 */
[----:B------:R-:W0:Y:S08]  /*0030*/  LDC R0, c[0x0][0x360] ;  /* 0x0000d800ff007b82 */ /* 0x000e300000000800 */
[----:B------:R-:W1:Y:S01]  /*0040*/  LDC.64 R2, c[0x0][0x398] ;  /* 0x0000e600ff027b82 */ /* 0x000e620000000a00 */
[----:B0-----:R-:W-:Y:S01]  /*0050*/  IMAD R11, R0, UR4, R11 ;  /* 0x00000004000b7c24 */ /* 0x001fe2000f8e020b */
[----:B-1----:R-:W-:-:S04]  /*0060*/  ISETP.GE.AND P0, PT, R3, 0x1, PT ;  /* 0x000000010300780c */ /* 0x002fc80003f06270 */
[----:B------:R-:W-:-:S13]  /*0070*/  ISETP.GE.OR P0, PT, R11, R2, !P0 ;  /* 0x000000020b00720c */ /* 0x000fda0004706670 */
[----:B------:R-:W-:Y:S05]  /*0080*/  @P0 EXIT ;  /* 0x000000000000094d */ /* 0x000fea0003800000 */
[----:B------:R-:W0:Y:S01]  /*0090*/  LDC R0, c[0x0][0x39c] ;  /* 0x0000e700ff007b82 */ /* 0x000e220000000800 */
[----:B------:R-:W-:Y:S01]  /*00a0*/  HFMA2 R13, -RZ, RZ, 0, 0 ;  /* 0x00000000ff0d7431 */ /* 0x000fe200000001ff */
[----:B------:R-:W1:Y:S06]  /*00b0*/  LDCU.64 UR4, c[0x0][0x358] ;  /* 0x00006b00ff0477ac */ /* 0x000e6c0008000a00 */
[----:B------:R-:W2:Y:S08]  /*00c0*/  LDC.64 R4, c[0x0][0x380] ;  /* 0x0000e000ff047b82 */ /* 0x000eb00000000a00 */
[----:B------:R-:W3:Y:S02]  /*00d0*/  LDC.64 R6, c[0x0][0x390] ;  /* 0x0000e400ff067b82 */ /* 0x000ee40000000a00 */
.L_x_3:
[----:B0-----:R-:W-:-:S04]  /*00e0*/  IMAD R3, R11, R0, R13 ;  /* 0x000000000b037224 */ /* 0x001fc800078e020d */
[----:B--2---:R-:W-:-:S06]  /*00f0*/  IMAD.WIDE R2, R3, 0x4, R4 ;  /* 0x0000000403027825 */ /* 0x004fcc00078e0204 */
[----:B-1----:R-:W2:Y:S01]  /*0100*/  LDG.E R2, desc[UR4][R2.64] ;  /* 0x0000000402027981 */ /* 0x002ea2000c1e1900 */
[----:B------:R-:W-:Y:S01]  /*0110*/  BSSY.RECONVERGENT B0, `(.L_x_0) ;  /* 0x0000007000007945 */ /* 0x000fe20003800200 */
[----:B--2---:R-:W-:-:S13]  /*0120*/  ISETP.NE.AND P0, PT, R2, 0x1, PT ;  /* 0x000000010200780c */ /* 0x004fda0003f05270 */
[----:B------:R-:W-:Y:S05]  /*0130*/  @P0 BRA `(.L_x_1) ;  /* 0x0000000000100947 */ /* 0x000fea0003800000 */
[----:B---3--:R-:W-:-:S05]  /*0140*/  IMAD.WIDE.U32 R8, R13, 0x4, R6 ;  /* 0x000000040d087825 */ /* 0x008fca00078e0006 */
[----:B------:R-:W2:Y:S02]  /*0150*/  LDG.E R2, desc[UR4][R8.64] ;  /* 0x0000000408027981 */ /* 0x000ea4000c1e1900 */
[----:B--2---:R-:W-:-:S13]  /*0160*/  ISETP.NE.AND P0, PT, R2, -0x1, PT ;  /* 0xffffffff0200780c */ /* 0x004fda0003f05270 */
[----:B------:R-:W-:Y:S05]  /*0170*/  @!P0 BRA `(.L_x_2) ;  /* 0x0000000000148947 */ /* 0x000fea0003800000 */
.L_x_1:
[----:B------:R-:W-:Y:S05]  /*0180*/  BSYNC.RECONVERGENT B0 ;  /* 0x0000000000007941 */ /* 0x000fea0003800200 */
.L_x_0:
[----:B------:R-:W-:-:S04]  /*0190*/  IADD3 R13, PT, PT, R13, 0x1, RZ ;  /* 0x000000010d0d7810 */ /* 0x000fc80007ffe0ff */
[----:B------:R-:W-:-:S13]  /*01a0*/  ISETP.NE.AND P0, PT, R13, R0, PT ;  /* 0x000000000d00720c */ /* 0x000fda0003f05270 */
[----:B------:R-:W-:Y:S05]  /*01b0*/  @P0 BRA `(.L_x_3) ;  /* 0xfffffffc00c80947 */ /* 0x000fea000383ffff */
[----:B------:R-:W-:Y:S05]  /*01c0*/  EXIT ;  /* 0x000000000000794d */ /* 0x000fea0003800000 */
.L_x_2:
[----:B------:R-:W0:Y:S02]  /*01d0*/  LDC.64 R2, c[0x0][0x388] ;  /* 0x0000e200ff027b82 */ /* 0x000e240000000a00 */
[----:B0-----:R-:W-:-:S05]  /*01e0*/  IMAD.WIDE R2, R11, 0x4, R2 ;  /* 0x000000040b027825 */ /* 0x001fca00078e0202 */
[----:B------:R-:W-:Y:S04]  /*01f0*/  STG.E desc[UR4][R2.64], R13 ;  /* 0x0000000d02007986 */ /* 0x000fe8000c101904 */
[----:B------:R-:W-:Y:S01]  /*0200*/  STG.E desc[UR4][R8.64], R11 ;  /* 0x0000000b08007986 */ /* 0x000fe2000c101904 */
[----:B------:R-:W-:Y:S05]  /*0210*/  EXIT ;  /* 0x000000000000794d */ /* 0x000fea0003800000 */
.L_x_4:
[----:B------:R-:W-:-:S00]  /*0220*/  BRA `(.L_x_4) ;  /* 0xfffffffc00fc7947 */ /* 0x000fc0000383ffff */
[----:B------:R-:W-:-:S00]  /*0230*/  NOP ;  /* 0x0000000000007918 */ /* 0x000fc00000000000 */
        /* <DEDUP_REMOVED lines=12> */
.L_x_5:


//--------------------- .nv.shared.reserved.0     --------------------------
	.section	.nv.shared.reserved.0,"aw",@nobits
	.weak		__nv_reservedSMEM_offset_0_alias
	.size		__nv_reservedSMEM_offset_0_alias, 0, 64
	.other		__nv_reservedSMEM_offset_0_alias,@"STO_CUDA_RESERVED_SHARED STV_DEFAULT"
__nv_reservedSMEM_offset_0_alias:
	.zero		0
	.zero		64


//--------------------- .nv.constant0._Z12findMatchingPiS_S_ii --------------------------
	.section	.nv.constant0._Z12findMatchingPiS_S_ii,"a",@progbits
	.sectionflags	@""
	.align	4
.nv.constant0._Z12findMatchingPiS_S_ii:
	.zero		928


//--------------------- SYMBOLS --------------------------

	.type		.nv.reservedSmem.offset0,@object
	.size		.nv.reservedSmem.offset0,0x4
